	.headerflags	@"EF_CUDA_TEXMODE_UNIFIED EF_CUDA_64BIT_ADDRESS EF_CUDA_ACCELERATORS EF_CUDA_SM90 EF_CUDA_VIRTUAL_SM(EF_CUDA_SM90)"
	.elftype	@"ET_EXEC"


//--------------------- .nv.info                  --------------------------
	.section	.nv.info,"",@"SHT_CUDA_INFO"
	.align	4


	//----- nvinfo : EIATTR_REGCOUNT
	.align		4
        /*0000*/ 	.byte	0x04, 0x2f
        /*0002*/ 	.short	(.L_3 - .L_2)
	.align		4
.L_2:
        /*0004*/ 	.word	index@(triton_poi_fused__native_batch_norm_legit_no_training_mul_sigmoid_0)
        /*0008*/ 	.word	0x00000019


	//----- nvinfo : EIATTR_MIN_STACK_SIZE
	.align		4
.L_3:
        /*000c*/ 	.byte	0x04, 0x12
        /*000e*/ 	.short	(.L_5 - .L_4)
	.align		4
.L_4:
        /*0010*/ 	.word	index@(triton_poi_fused__native_batch_norm_legit_no_training_mul_sigmoid_0)
        /*0014*/ 	.word	0x00000000


	//----- nvinfo : EIATTR_FRAME_SIZE
	.align		4
.L_5:
        /*0018*/ 	.byte	0x04, 0x11
        /*001a*/ 	.short	(.L_7 - .L_6)
	.align		4
.L_6:
        /*001c*/ 	.word	index@(triton_poi_fused__native_batch_norm_legit_no_training_mul_sigmoid_0)
        /*0020*/ 	.word	0x00000000


	//----- nvinfo : EIATTR_MIN_STACK_SIZE
	.align		4
.L_7:
        /*0024*/ 	.byte	0x04, 0x12
        /*0026*/ 	.short	(.L_9 - .L_8)
	.align		4
.L_8:
        /*0028*/ 	.word	index@(triton_poi_fused__native_batch_norm_legit_no_training_mul_sigmoid_0)
        /*002c*/ 	.word	0x00000000
.L_9:


//--------------------- .nv.info.triton_poi_fused__native_batch_norm_legit_no_training_mul_sigmoid_0 --------------------------
	.section	.nv.info.triton_poi_fused__native_batch_norm_legit_no_training_mul_sigmoid_0,"",@"SHT_CUDA_INFO"
	.sectionflags	@""
	.align	4


	//----- nvinfo : EIATTR_CUDA_API_VERSION
	.align		4
        /*0000*/ 	.byte	0x04, 0x37
        /*0002*/ 	.short	(.L_11 - .L_10)
.L_10:
        /*0004*/ 	.word	0x0000007c


	//----- nvinfo : EIATTR_KPARAM_INFO
	.align		4
.L_11:
        /*0008*/ 	.byte	0x04, 0x17
        /*000a*/ 	.short	(.L_13 - .L_12)
.L_12:
        /*000c*/ 	.word	0x00000000
        /*0010*/ 	.short	0x0007
        /*0012*/ 	.short	0x0038
        /*0014*/ 	.byte	0x00, 0xf0, 0x11, 0x00


	//----- nvinfo : EIATTR_KPARAM_INFO
	.align		4
.L_13:
        /*0018*/ 	.byte	0x04, 0x17
        /*001a*/ 	.short	(.L_15 - .L_14)
.L_14:
        /*001c*/ 	.word	0x00000000
        /*0020*/ 	.short	0x0006
        /*0022*/ 	.short	0x0030
        /*0024*/ 	.byte	0x00, 0xf4, 0x21, 0x00


	//----- nvinfo : EIATTR_KPARAM_INFO
	.align		4
.L_15:
        /*0028*/ 	.byte	0x04, 0x17
        /*002a*/ 	.short	(.L_17 - .L_16)
.L_16:
        /*002c*/ 	.word	0x00000000
        /*0030*/ 	.short	0x0005
        /*0032*/ 	.short	0x0028
        /*0034*/ 	.byte	0x00, 0xf4, 0x21, 0x00


	//----- nvinfo : EIATTR_KPARAM_INFO
	.align		4
.L_17:
        /*0038*/ 	.byte	0x04, 0x17
        /*003a*/ 	.short	(.L_19 - .L_18)
.L_18:
        /*003c*/ 	.word	0x00000000
        /*0040*/ 	.short	0x0004
        /*0042*/ 	.short	0x0020
        /*0044*/ 	.byte	0x00, 0xf4, 0x21, 0x00


	//----- nvinfo : EIATTR_KPARAM_INFO
	.align		4
.L_19:
        /*0048*/ 	.byte	0x04, 0x17
        /*004a*/ 	.short	(.L_21 - .L_20)
.L_20:
        /*004c*/ 	.word	0x00000000
        /*0050*/ 	.short	0x0003
        /*0052*/ 	.short	0x0018
        /*0054*/ 	.byte	0x00, 0xf4, 0x21, 0x00


	//----- nvinfo : EIATTR_KPARAM_INFO
	.align		4
.L_21:
        /*0058*/ 	.byte	0x04, 0x17
        /*005a*/ 	.short	(.L_23 - .L_22)
.L_22:
        /*005c*/ 	.word	0x00000000
        /*0060*/ 	.short	0x0002
        /*0062*/ 	.short	0x0010
        /*0064*/ 	.byte	0x00, 0xf4, 0x21, 0x00


	//----- nvinfo : EIATTR_KPARAM_INFO
	.align		4
.L_23:
        /*0068*/ 	.byte	0x04, 0x17
        /*006a*/ 	.short	(.L_25 - .L_24)
.L_24:
        /*006c*/ 	.word	0x00000000
        /*0070*/ 	.short	0x0001
        /*0072*/ 	.short	0x0008
        /*0074*/ 	.byte	0x00, 0xf4, 0x21, 0x00


	//----- nvinfo : EIATTR_KPARAM_INFO
	.align		4
.L_25:
        /*0078*/ 	.byte	0x04, 0x17
        /*007a*/ 	.short	(.L_27 - .L_26)
.L_26:
        /*007c*/ 	.word	0x00000000
        /*0080*/ 	.short	0x0000
        /*0082*/ 	.short	0x0000
        /*0084*/ 	.byte	0x00, 0xf4, 0x21, 0x00


	//----- nvinfo : EIATTR_SPARSE_MMA_MASK
	.align		4
.L_27:
        /*0088*/ 	.byte	0x03, 0x50
        /*008a*/ 	.short	0x0000


	//----- nvinfo : EIATTR_MAXREG_COUNT
	.align		4
        /*008c*/ 	.byte	0x03, 0x1b
        /*008e*/ 	.short	0x00ff


	//----- nvinfo : EIATTR_EXIT_INSTR_OFFSETS
	.align		4
        /*0090*/ 	.byte	0x04, 0x1c
        /*0092*/ 	.short	(.L_29 - .L_28)


	//   ....[0]....
.L_28:
        /*0094*/ 	.word	0x00000630


	//   ....[1]....
        /*0098*/ 	.word	0x00000650


	//----- nvinfo : EIATTR_REQNTID
	.align		4
.L_29:
        /*009c*/ 	.byte	0x04, 0x10
        /*009e*/ 	.short	(.L_31 - .L_30)
.L_30:
        /*00a0*/ 	.word	0x00000020
        /*00a4*/ 	.word	0x00000001
        /*00a8*/ 	.word	0x00000001


	//----- nvinfo : EIATTR_CBANK_PARAM_SIZE
	.align		4
.L_31:
        /*00ac*/ 	.byte	0x03, 0x19
        /*00ae*/ 	.short	0x003c


	//----- nvinfo : EIATTR_PARAM_CBANK
	.align		4
        /*00b0*/ 	.byte	0x04, 0x0a
        /*00b2*/ 	.short	(.L_33 - .L_32)
	.align		4
.L_32:
        /*00b4*/ 	.word	index@(.nv.constant0.triton_poi_fused__native_batch_norm_legit_no_training_mul_sigmoid_0)
        /*00b8*/ 	.short	0x0210
        /*00ba*/ 	.short	0x003c


	//----- nvinfo : EIATTR_SW_WAR
	.align		4
.L_33:
        /*00bc*/ 	.byte	0x04, 0x36
        /*00be*/ 	.short	(.L_35 - .L_34)
.L_34:
        /*00c0*/ 	.word	0x00000008
.L_35:


//--------------------- .nv.callgraph             --------------------------
	.section	.nv.callgraph,"",@"SHT_CUDA_CALLGRAPH"
	.align	4
	.sectionentsize	8
	.align		4
        /*0000*/ 	.word	0x00000000
	.align		4
        /*0004*/ 	.word	0xffffffff
	.align		4
        /*0008*/ 	.word	0x00000000
	.align		4
        /*000c*/ 	.word	0xfffffffe
	.align		4
        /*0010*/ 	.word	0x00000000
	.align		4
        /*0014*/ 	.word	0xfffffffd
	.align		4
        /*0018*/ 	.word	0x00000000
	.align		4
        /*001c*/ 	.word	0xfffffffc


//--------------------- .nv.constant4             --------------------------
	.section	.nv.constant4,"a",@progbits
	.align	8
	.align		8
.nv.constant4:
        /*0000*/ 	.dword	_$_str
	.align		8
        /*0008*/ 	.dword	_$_str_$_2


//--------------------- .text.triton_poi_fused__native_batch_norm_legit_no_training_mul_sigmoid_0 --------------------------
	.section	.text.triton_poi_fused__native_batch_norm_legit_no_training_mul_sigmoid_0,"ax",@progbits
	.align	128
        .global         triton_poi_fused__native_batch_norm_legit_no_training_mul_sigmoid_0
        .type           triton_poi_fused__native_batch_norm_legit_no_training_mul_sigmoid_0,@function
        .size           triton_poi_fused__native_batch_norm_legit_no_training_mul_sigmoid_0,(.L_x_1 - triton_poi_fused__native_batch_norm_legit_no_training_mul_sigmoid_0)
        .other          triton_poi_fused__native_batch_norm_legit_no_training_mul_sigmoid_0,@"STO_CUDA_ENTRY STV_DEFAULT"
triton_poi_fused__native_batch_norm_legit_no_training_mul_sigmoid_0:
.text.triton_poi_fused__native_batch_norm_legit_no_training_mul_sigmoid_0:
[----:B------:R-:W0:Y:S01]  /*0000*/  LDC R1, c[0x0][0x28] ;  /* 0x00000a00ff017b82 */ /* 0x000e220000000800 */
[----:B------:R-:W1:Y:S07]  /*0010*/  S2R R0, SR_TID.X ;  /* 0x0000000000007919 */ /* 0x000e6e0000002100 */
[----:B------:R-:W2:Y:S01]  /*0020*/  LDC.64 R6, c[0x0][0x228] ;  /* 0x00008a00ff067b82 */ /* 0x000ea20000000a00 */
[----:B------:R-:W-:Y:S01]  /*0030*/  CS2R R16, SRZ ;  /* 0x0000000000107805 */ /* 0x000fe2000001ff00 */
[----:B------:R-:W3:Y:S01]  /*0040*/  S2R R5, SR_CTAID.X ;  /* 0x0000000000057919 */ /* 0x000ee20000002500 */
[----:B------:R-:W-:Y:S01]  /*0050*/  CS2R R18, SRZ ;  /* 0x0000000000127805 */ /* 0x000fe2000001ff00 */
[----:B------:R-:W-:-:S04]  /*0060*/  ULDC.64 UR4, c[0x0][0x208] ;  /* 0x0000820000047ab9 */ /* 0x000fc80000000a00 */
[----:B------:R-:W4:Y:S08]  /*0070*/  LDC.64 R8, c[0x0][0x220] ;  /* 0x00008800ff087b82 */ /* 0x000f300000000a00 */
[----:B------:R-:W5:Y:S08]  /*0080*/  LDC.64 R10, c[0x0][0x230] ;  /* 0x00008c00ff0a7b82 */ /* 0x000f700000000a00 */
[----:B------:R-:W4:Y:S01]  /*0090*/  LDC.64 R12, c[0x0][0x238] ;  /* 0x00008e00ff0c7b82 */ /* 0x000f220000000a00 */
[----:B-1----:R-:W-:-:S02]  /*00a0*/  SHF.L.U32 R0, R0, 0x1, RZ ;  /* 0x0000000100007819 */ /* 0x002fc400000006ff */
[----:B---3--:R-:W-:Y:S02]  /*00b0*/  SHF.R.S32.HI R3, RZ, 0x19, R5 ;  /* 0x00000019ff037819 */ /* 0x008fe40000011405 */
[----:B------:R-:W-:Y:S02]  /*00c0*/  LOP3.LUT R0, R0, 0x3e, RZ, 0xc0, !PT ;  /* 0x0000003e00007812 */ /* 0x000fe400078ec0ff */
[----:B------:R-:W-:Y:S02]  /*00d0*/  SGXT R3, R3, 0x1 ;  /* 0x000000010303781a */ /* 0x000fe40000000200 */
[----:B------:R-:W-:Y:S02]  /*00e0*/  LEA R0, R5, R0, 0x6 ;  /* 0x0000000005007211 */ /* 0x000fe400078e30ff */
[----:B------:R-:W1:Y:S02]  /*00f0*/  LDC.64 R4, c[0x0][0x218] ;  /* 0x00008600ff047b82 */ /* 0x000e640000000a00 */
[----:B------:R-:W-:-:S02]  /*0100*/  LEA.HI R3, R3, R0, RZ, 0x2 ;  /* 0x0000000003037211 */ /* 0x000fc400078f10ff */
[----:B------:R-:W-:Y:S02]  /*0110*/  ISETP.GE.AND P0, PT, R0, 0x40, PT ;  /* 0x000000400000780c */ /* 0x000fe40003f06270 */
[----:B------:R-:W-:-:S04]  /*0120*/  SHF.R.S32.HI R3, RZ, 0x2, R3 ;  /* 0x00000002ff037819 */ /* 0x000fc80000011403 */
[----:B------:R-:W-:-:S04]  /*0130*/  LEA.HI R2, R3, R3, RZ, 0x2 ;  /* 0x0000000303027211 */ /* 0x000fc800078f10ff */
[----:B------:R-:W-:-:S04]  /*0140*/  LOP3.LUT R2, R2, 0xfffffffc, RZ, 0xc0, !PT ;  /* 0xfffffffc02027812 */ /* 0x000fc800078ec0ff */
[----:B------:R-:W-:-:S05]  /*0150*/  IADD3 R15, R3, -R2, RZ ;  /* 0x80000002030f7210 */ /* 0x000fca0007ffe0ff */
[----:B--2---:R-:W-:-:S05]  /*0160*/  IMAD.WIDE R6, R15, 0x4, R6 ;  /* 0x000000040f067825 */ /* 0x004fca00078e0206 */
[----:B------:R-:W2:Y:S04]  /*0170*/  @!P0 LDG.E.EL R16, desc[UR4][R6.64] ;  /* 0x0000000406108981 */ /* 0x000ea8000c2e1900 */
[----:B------:R3:W2:Y:S01]  /*0180*/  @!P0 LDG.E.EL R18, desc[UR4][R6.64] ;  /* 0x0000000406128981 */ /* 0x0006a2000c2e1900 */
[----:B----4-:R-:W-:Y:S01]  /*0190*/  IMAD.WIDE R8, R15, 0x4, R8 ;  /* 0x000000040f087825 */ /* 0x010fe200078e0208 */
[----:B------:R-:W-:-:S03]  /*01a0*/  CS2R R2, SRZ ;  /* 0x0000000000027805 */ /* 0x000fc6000001ff00 */
[C---:B-----5:R-:W-:Y:S01]  /*01b0*/  IMAD.WIDE R10, R15.reuse, 0x4, R10 ;  /* 0x000000040f0a7825 */ /* 0x060fe200078e020a */
[----:B------:R-:W-:Y:S01]  /*01c0*/  HFMA2.MMA R20, -RZ, RZ, 0, 0 ;  /* 0x00000000ff147435 */ /* 0x000fe200000001ff */
[----:B------:R-:W4:Y:S02]  /*01d0*/  @!P0 LDG.E.EL R17, desc[UR4][R8.64] ;  /* 0x0000000408118981 */ /* 0x000f24000c2e1900 */
[----:B0-----:R-:W-:Y:S01]  /*01e0*/  IMAD.WIDE R12, R15, 0x4, R12 ;  /* 0x000000040f0c7825 */ /* 0x001fe200078e020c */
[----:B------:R-:W-:Y:S02]  /*01f0*/  CS2R R14, SRZ ;  /* 0x00000000000e7805 */ /* 0x000fe4000001ff00 */
[----:B------:R-:W-:Y:S01]  /*0200*/  MOV R22, RZ ;  /* 0x000000ff00167202 */ /* 0x000fe20000000f00 */
[----:B------:R-:W5:Y:S01]  /*0210*/  @!P0 LDG.E.EL R19, desc[UR4][R10.64] ;  /* 0x000000040a138981 */ /* 0x000f62000c2e1900 */
[C---:B-1----:R-:W-:Y:S01]  /*0220*/  IMAD.WIDE R4, R0.reuse, 0x4, R4 ;  /* 0x0000000400047825 */ /* 0x042fe200078e0204 */
[----:B---3--:R-:W0:Y:S02]  /*0230*/  LDC.64 R6, c[0x0][0x210] ;  /* 0x00008400ff067b82 */ /* 0x008e240000000a00 */
[----:B------:R-:W3:Y:S04]  /*0240*/  @!P0 LDG.E.EL R14, desc[UR4][R8.64] ;  /* 0x00000004080e8981 */ /* 0x000ee8000c2e1900 */
[----:B------:R1:W4:Y:S04]  /*0250*/  @!P0 LDG.E.64 R2, desc[UR4][R4.64] ;  /* 0x0000000404028981 */ /* 0x000328000c1e1b00 */
[----:B------:R0:W3:Y:S04]  /*0260*/  @!P0 LDG.E.EL R15, desc[UR4][R10.64] ;  /* 0x000000040a0f8981 */ /* 0x0000e8000c2e1900 */
[----:B------:R-:W3:Y:S04]  /*0270*/  @!P0 LDG.E.EL R20, desc[UR4][R12.64] ;  /* 0x000000040c148981 */ /* 0x000ee8000c2e1900 */
[----:B------:R-:W5:Y:S01]  /*0280*/  @!P0 LDG.E.EL R22, desc[UR4][R12.64] ;  /* 0x000000040c168981 */ /* 0x000f62000c2e1900 */
[----:B-1----:R-:W-:Y:S01]  /*0290*/  CS2R R4, SRZ ;  /* 0x0000000000047805 */ /* 0x002fe2000001ff00 */
[----:B0-----:R-:W-:-:S05]  /*02a0*/  IMAD.WIDE R6, R0, 0x4, R6 ;  /* 0x0000000400067825 */ /* 0x001fca00078e0206 */
[----:B------:R0:W5:Y:S01]  /*02b0*/  @!P0 LDG.E.64 R4, desc[UR4][R6.64] ;  /* 0x0000000406048981 */ /* 0x000162000c1e1b00 */
[----:B------:R-:W-:Y:S01]  /*02c0*/  HFMA2.MMA R10, -RZ, RZ, 1.625, 0 ;  /* 0x3e800000ff0a7435 */ /* 0x000fe200000001ff */
[----:B--2---:R-:W-:Y:S01]  /*02d0*/  FADD R16, R16, 9.9999997473787516356e-06 ;  /* 0x3727c5ac10107421 */ /* 0x004fe20000000000 */
[----:B------:R-:W-:-:S03]  /*02e0*/  FADD R18, R18, 9.9999997473787516356e-06 ;  /* 0x3727c5ac12127421 */ /* 0x000fc60000000000 */
[----:B------:R-:W1:Y:S08]  /*02f0*/  MUFU.SQRT R8, R16 ;  /* 0x0000001000087308 */ /* 0x000e700000002000 */
[----:B------:R-:W2:Y:S01]  /*0300*/  MUFU.SQRT R9, R18 ;  /* 0x0000001200097308 */ /* 0x000ea20000002000 */
[C---:B-1----:R-:W-:Y:S02]  /*0310*/  FSETP.GT.AND P1, PT, R8.reuse, 8.50705917302346158658e+37, PT ;  /* 0x7e8000000800780b */ /* 0x042fe40003f24000 */
[----:B------:R-:W-:-:S02]  /*0320*/  FSETP.GEU.AND P3, PT, R8, 1.175494350822287508e-38, PT ;  /* 0x008000000800780b */ /* 0x000fc40003f6e000 */
[C---:B--2---:R-:W-:Y:S02]  /*0330*/  FSETP.GT.AND P2, PT, R9.reuse, 8.50705917302346158658e+37, PT ;  /* 0x7e8000000900780b */ /* 0x044fe40003f44000 */
[----:B------:R-:W-:-:S07]  /*0340*/  FSETP.GEU.AND P4, PT, R9, 1.175494350822287508e-38, PT ;  /* 0x008000000900780b */ /* 0x000fce0003f8e000 */
[----:B------:R-:W-:-:S04]  /*0350*/  @P1 FMUL R8, R8, 0.25 ;  /* 0x3e80000008081820 */ /* 0x000fc80000400000 */
[----:B------:R-:W-:Y:S01]  /*0360*/  @!P3 FMUL R8, R8, 16777216 ;  /* 0x4b8000000808b820 */ /* 0x000fe20000400000 */
[----:B------:R-:W-:-:S04]  /*0370*/  @P2 FMUL R9, R9, 0.25 ;  /* 0x3e80000009092820 */ /* 0x000fc80000400000 */
[----:B------:R-:W-:Y:S01]  /*0380*/  @!P4 FMUL R9, R9, 16777216 ;  /* 0x4b8000000909c820 */ /* 0x000fe20000400000 */
[----:B------:R-:W1:Y:S01]  /*0390*/  MUFU.RCP R8, R8 ;  /* 0x0000000800087308 */ /* 0x000e620000001000 */
[----:B0-----:R-:W-:-:S07]  /*03a0*/  FSEL R7, R10, 1, P1 ;  /* 0x3f8000000a077808 */ /* 0x001fce0000800000 */
[----:B------:R-:W0:Y:S01]  /*03b0*/  MUFU.RCP R9, R9 ;  /* 0x0000000900097308 */ /* 0x000e220000001000 */
[----:B------:R-:W-:Y:S01]  /*03c0*/  FSEL R6, R10, 1, P2 ;  /* 0x3f8000000a067808 */ /* 0x000fe20001000000 */
[----:B------:R-:W-:-:S04]  /*03d0*/  @!P3 FMUL R7, R7, 16777216 ;  /* 0x4b8000000707b820 */ /* 0x000fc80000400000 */
[----:B------:R-:W-:Y:S01]  /*03e0*/  @!P4 FMUL R6, R6, 16777216 ;  /* 0x4b8000000606c820 */ /* 0x000fe20000400000 */
[----:B-1----:R-:W-:Y:S01]  /*03f0*/  FMUL R7, R8, R7 ;  /* 0x0000000708077220 */ /* 0x002fe20000400000 */
[----:B----4-:R-:W-:Y:S01]  /*0400*/  FADD R2, -R17, R2 ;  /* 0x0000000211027221 */ /* 0x010fe20000000100 */
[----:B---3--:R-:W-:Y:S01]  /*0410*/  FADD R3, -R14, R3 ;  /* 0x000000030e037221 */ /* 0x008fe20000000100 */
[----:B0-----:R-:W-:Y:S02]  /*0420*/  FMUL R6, R9, R6 ;  /* 0x0000000609067220 */ /* 0x001fe40000400000 */
[----:B------:R-:W-:Y:S02]  /*0430*/  FMUL R7, R2, R7 ;  /* 0x0000000702077220 */ /* 0x000fe40000400000 */
[----:B------:R-:W-:Y:S02]  /*0440*/  FMUL R3, R3, R6 ;  /* 0x0000000603037220 */ /* 0x000fe40000400000 */
[----:B------:R-:W-:-:S02]  /*0450*/  FFMA R7, R7, R15, R20 ;  /* 0x0000000f07077223 */ /* 0x000fc40000000014 */
[----:B-----5:R-:W-:Y:S02]  /*0460*/  FFMA R3, R3, R19, R22 ;  /* 0x0000001303037223 */ /* 0x020fe40000000016 */
[----:B------:R-:W-:Y:S02]  /*0470*/  FADD R7, RZ, -R7 ;  /* 0x80000007ff077221 */ /* 0x000fe40000000000 */
[----:B------:R-:W-:Y:S02]  /*0480*/  FADD R3, RZ, -R3 ;  /* 0x80000003ff037221 */ /* 0x000fe40000000000 */
[----:B------:R-:W-:Y:S02]  /*0490*/  FMUL R7, R7, 1.4426950216293334961 ;  /* 0x3fb8aa3b07077820 */ /* 0x000fe40000400000 */
[----:B------:R-:W-:-:S03]  /*04a0*/  FMUL R6, R3, 1.4426950216293334961 ;  /* 0x3fb8aa3b03067820 */ /* 0x000fc60000400000 */
[----:B------:R-:W-:Y:S02]  /*04b0*/  FSETP.GEU.AND P1, PT, R7, -126, PT ;  /* 0xc2fc00000700780b */ /* 0x000fe40003f2e000 */
[----:B------:R-:W-:-:S11]  /*04c0*/  FSETP.GEU.AND P2, PT, R6, -126, PT ;  /* 0xc2fc00000600780b */ /* 0x000fd60003f4e000 */
[----:B------:R-:W-:Y:S02]  /*04d0*/  @!P1 FMUL R7, R7, 0.5 ;  /* 0x3f00000007079820 */ /* 0x000fe40000400000 */
[----:B------:R-:W-:Y:S02]  /*04e0*/  @!P2 FMUL R6, R6, 0.5 ;  /* 0x3f0000000606a820 */ /* 0x000fe40000400000 */
[----:B------:R-:W0:Y:S08]  /*04f0*/  MUFU.EX2 R2, R7 ;  /* 0x0000000700027308 */ /* 0x000e300000000800 */
[----:B------:R-:W1:Y:S01]  /*0500*/  MUFU.EX2 R3, R6 ;  /* 0x0000000600037308 */ /* 0x000e620000000800 */
[----:B0-----:R-:W-:-:S04]  /*0510*/  @!P1 FMUL R2, R2, R2 ;  /* 0x0000000202029220 */ /* 0x001fc80000400000 */
[----:B------:R-:W-:Y:S01]  /*0520*/  FADD R8, R2, 1 ;  /* 0x3f80000002087421 */ /* 0x000fe20000000000 */
[----:B-1----:R-:W-:-:S04]  /*0530*/  @!P2 FMUL R3, R3, R3 ;  /* 0x000000030303a220 */ /* 0x002fc80000400000 */
[----:B------:R-:W-:Y:S01]  /*0540*/  FADD R9, R3, 1 ;  /* 0x3f80000003097421 */ /* 0x000fe20000000000 */
[----:B------:R-:W-:Y:S01]  /*0550*/  FSETP.GT.AND P1, PT, R8, 8.50705917302346158658e+37, PT ;  /* 0x7e8000000800780b */ /* 0x000fe20003f24000 */
[----:B------:R-:W0:Y:S03]  /*0560*/  LDC.64 R2, c[0x0][0x240] ;  /* 0x00009000ff027b82 */ /* 0x000e260000000a00 */
[----:B------:R-:W-:-:S09]  /*0570*/  FSETP.GT.AND P2, PT, R9, 8.50705917302346158658e+37, PT ;  /* 0x7e8000000900780b */ /* 0x000fd20003f44000 */
[----:B------:R-:W-:-:S04]  /*0580*/  @P1 FMUL R8, R8, 0.25 ;  /* 0x3e80000008081820 */ /* 0x000fc80000400000 */
[----:B------:R-:W-:Y:S02]  /*0590*/  @P2 FMUL R9, R9, 0.25 ;  /* 0x3e80000009092820 */ /* 0x000fe40000400000 */
[----:B------:R-:W1:Y:S08]  /*05a0*/  MUFU.RCP R8, R8 ;  /* 0x0000000800087308 */ /* 0x000e700000001000 */
[----:B------:R-:W2:Y:S01]  /*05b0*/  MUFU.RCP R9, R9 ;  /* 0x0000000900097308 */ /* 0x000ea20000001000 */
[----:B------:R-:W-:-:S02]  /*05c0*/  FSEL R7, R10, 1, P1 ;  /* 0x3f8000000a077808 */ /* 0x000fc40000800000 */
[----:B------:R-:W-:-:S03]  /*05d0*/  FSEL R6, R10, 1, P2 ;  /* 0x3f8000000a067808 */ /* 0x000fc60001000000 */
[----:B-1----:R-:W-:Y:S01]  /*05e0*/  FMUL R7, R8, R7 ;  /* 0x0000000708077220 */ /* 0x002fe20000400000 */
[----:B0-----:R-:W-:-:S04]  /*05f0*/  IMAD.WIDE R2, R0, 0x4, R2 ;  /* 0x0000000400027825 */ /* 0x001fc800078e0202 */
[----:B------:R-:W-:Y:S01]  /*0600*/  FMUL R4, R7, R4 ;  /* 0x0000000407047220 */ /* 0x000fe20000400000 */
[----:B--2---:R-:W-:-:S04]  /*0610*/  FMUL R6, R9, R6 ;  /* 0x0000000609067220 */ /* 0x004fc80000400000 */
[----:B------:R-:W-:Y:S01]  /*0620*/  FMUL R5, R6, R5 ;  /* 0x0000000506057220 */ /* 0x000fe20000400000 */
[----:B------:R-:W-:Y:S06]  /*0630*/  @P0 EXIT ;  /* 0x000000000000094d */ /* 0x000fec0003800000 */
[----:B------:R-:W-:Y:S01]  /*0640*/  STG.E.64 desc[UR4][R2.64], R4 ;  /* 0x0000000402007986 */ /* 0x000fe2000c101b04 */
[----:B------:R-:W-:Y:S05]  /*0650*/  EXIT ;  /* 0x000000000000794d */ /* 0x000fea0003800000 */
.L_x_0:
[----:B------:R-:W-:-:S00]  /*0660*/  BRA `(.L_x_0) ;  /* 0xfffffffc00fc7947 */ /* 0x000fc0000383ffff */
[----:B------:R-:W-:-:S00]  /*0670*/  NOP ;  /* 0x0000000000007918 */ /* 0x000fc00000000000 */
        /* <DEDUP_REMOVED lines=8> */
.L_x_1:


//--------------------- .nv.global.init           --------------------------
	.section	.nv.global.init,"aw",@progbits
.nv.global.init:
	.type		_$_str,@object
	.size		_$_str,(_$_str_$_2 - _$_str)
_$_str:
        /*0000*/ 	.byte	0x5f, 0x5f, 0x43, 0x55, 0x44, 0x41, 0x5f, 0x46, 0x54, 0x5a, 0x00
	.type		_$_str_$_2,@object
	.size		_$_str_$_2,(.L_1 - _$_str_$_2)
_$_str_$_2:
        /*000b*/ 	.byte	0x5f, 0x5f, 0x43, 0x55, 0x44, 0x41, 0x5f, 0x50, 0x52, 0x45, 0x43, 0x5f, 0x53, 0x51, 0x52, 0x54
        /*001b*/ 	.byte	0x00
.L_1:


//--------------------- .nv.constant0.triton_poi_fused__native_batch_norm_legit_no_training_mul_sigmoid_0 --------------------------
	.section	.nv.constant0.triton_poi_fused__native_batch_norm_legit_no_training_mul_sigmoid_0,"a",@progbits
	.sectionflags	@""
	.align	4
.nv.constant0.triton_poi_fused__native_batch_norm_legit_no_training_mul_sigmoid_0:
	.zero		588
